	.headerflags	@"EF_CUDA_TEXMODE_UNIFIED EF_CUDA_64BIT_ADDRESS EF_CUDA_ACCELERATORS EF_CUDA_SM90 EF_CUDA_VIRTUAL_SM(EF_CUDA_SM90)"
	.elftype	@"ET_EXEC"


//--------------------- .nv.info                  --------------------------
	.section	.nv.info,"",@"SHT_CUDA_INFO"
	.align	4


	//----- nvinfo : EIATTR_REGCOUNT
	.align		4
        /*0000*/ 	.byte	0x04, 0x2f
        /*0002*/ 	.short	(.L_1 - .L_0)
	.align		4
.L_0:
        /*0004*/ 	.word	index@(triton_poi_fused__to_copy_arange_clamp_mul_sub_23)
        /*0008*/ 	.word	0x0000000c


	//----- nvinfo : EIATTR_MIN_STACK_SIZE
	.align		4
.L_1:
        /*000c*/ 	.byte	0x04, 0x12
        /*000e*/ 	.short	(.L_3 - .L_2)
	.align		4
.L_2:
        /*0010*/ 	.word	index@(triton_poi_fused__to_copy_arange_clamp_mul_sub_23)
        /*0014*/ 	.word	0x00000000


	//----- nvinfo : EIATTR_FRAME_SIZE
	.align		4
.L_3:
        /*0018*/ 	.byte	0x04, 0x11
        /*001a*/ 	.short	(.L_5 - .L_4)
	.align		4
.L_4:
        /*001c*/ 	.word	index@(triton_poi_fused__to_copy_arange_clamp_mul_sub_23)
        /*0020*/ 	.word	0x00000000


	//----- nvinfo : EIATTR_MIN_STACK_SIZE
	.align		4
.L_5:
        /*0024*/ 	.byte	0x04, 0x12
        /*0026*/ 	.short	(.L_7 - .L_6)
	.align		4
.L_6:
        /*0028*/ 	.word	index@(triton_poi_fused__to_copy_arange_clamp_mul_sub_23)
        /*002c*/ 	.word	0x00000000
.L_7:


//--------------------- .nv.info.triton_poi_fused__to_copy_arange_clamp_mul_sub_23 --------------------------
	.section	.nv.info.triton_poi_fused__to_copy_arange_clamp_mul_sub_23,"",@"SHT_CUDA_INFO"
	.sectionflags	@""
	.align	4


	//----- nvinfo : EIATTR_CUDA_API_VERSION
	.align		4
        /*0000*/ 	.byte	0x04, 0x37
        /*0002*/ 	.short	(.L_9 - .L_8)
.L_8:
        /*0004*/ 	.word	0x0000007c


	//----- nvinfo : EIATTR_KPARAM_INFO
	.align		4
.L_9:
        /*0008*/ 	.byte	0x04, 0x17
        /*000a*/ 	.short	(.L_11 - .L_10)
.L_10:
        /*000c*/ 	.word	0x00000000
        /*0010*/ 	.short	0x0001
        /*0012*/ 	.short	0x0008
        /*0014*/ 	.byte	0x00, 0xf0, 0x11, 0x00


	//----- nvinfo : EIATTR_KPARAM_INFO
	.align		4
.L_11:
        /*0018*/ 	.byte	0x04, 0x17
        /*001a*/ 	.short	(.L_13 - .L_12)
.L_12:
        /*001c*/ 	.word	0x00000000
        /*0020*/ 	.short	0x0000
        /*0022*/ 	.short	0x0000
        /*0024*/ 	.byte	0x00, 0xf4, 0x21, 0x00


	//----- nvinfo : EIATTR_SPARSE_MMA_MASK
	.align		4
.L_13:
        /*0028*/ 	.byte	0x03, 0x50
        /*002a*/ 	.short	0x0000


	//----- nvinfo : EIATTR_MAXREG_COUNT
	.align		4
        /*002c*/ 	.byte	0x03, 0x1b
        /*002e*/ 	.short	0x00ff


	//----- nvinfo : EIATTR_EXIT_INSTR_OFFSETS
	.align		4
        /*0030*/ 	.byte	0x04, 0x1c
        /*0032*/ 	.short	(.L_15 - .L_14)


	//   ....[0]....
.L_14:
        /*0034*/ 	.word	0x00000160


	//   ....[1]....
        /*0038*/ 	.word	0x00000190


	//----- nvinfo : EIATTR_REQNTID
	.align		4
.L_15:
        /*003c*/ 	.byte	0x04, 0x10
        /*003e*/ 	.short	(.L_17 - .L_16)
.L_16:
        /*0040*/ 	.word	0x00000020
        /*0044*/ 	.word	0x00000001
        /*0048*/ 	.word	0x00000001


	//----- nvinfo : EIATTR_CBANK_PARAM_SIZE
	.align		4
.L_17:
        /*004c*/ 	.byte	0x03, 0x19
        /*004e*/ 	.short	0x000c


	//----- nvinfo : EIATTR_PARAM_CBANK
	.align		4
        /*0050*/ 	.byte	0x04, 0x0a
        /*0052*/ 	.short	(.L_19 - .L_18)
	.align		4
.L_18:
        /*0054*/ 	.word	index@(.nv.constant0.triton_poi_fused__to_copy_arange_clamp_mul_sub_23)
        /*0058*/ 	.short	0x0210
        /*005a*/ 	.short	0x000c


	//----- nvinfo : EIATTR_SW_WAR
	.align		4
.L_19:
        /*005c*/ 	.byte	0x04, 0x36
        /*005e*/ 	.short	(.L_21 - .L_20)
.L_20:
        /*0060*/ 	.word	0x00000008
.L_21:


//--------------------- .nv.callgraph             --------------------------
	.section	.nv.callgraph,"",@"SHT_CUDA_CALLGRAPH"
	.align	4
	.sectionentsize	8
	.align		4
        /*0000*/ 	.word	0x00000000
	.align		4
        /*0004*/ 	.word	0xffffffff
	.align		4
        /*0008*/ 	.word	0x00000000
	.align		4
        /*000c*/ 	.word	0xfffffffe
	.align		4
        /*0010*/ 	.word	0x00000000
	.align		4
        /*0014*/ 	.word	0xfffffffd
	.align		4
        /*0018*/ 	.word	0x00000000
	.align		4
        /*001c*/ 	.word	0xfffffffc


//--------------------- .text.triton_poi_fused__to_copy_arange_clamp_mul_sub_23 --------------------------
	.section	.text.triton_poi_fused__to_copy_arange_clamp_mul_sub_23,"ax",@progbits
	.align	128
        .global         triton_poi_fused__to_copy_arange_clamp_mul_sub_23
        .type           triton_poi_fused__to_copy_arange_clamp_mul_sub_23,@function
        .size           triton_poi_fused__to_copy_arange_clamp_mul_sub_23,(.L_x_1 - triton_poi_fused__to_copy_arange_clamp_mul_sub_23)
        .other          triton_poi_fused__to_copy_arange_clamp_mul_sub_23,@"STO_CUDA_ENTRY STV_DEFAULT"
triton_poi_fused__to_copy_arange_clamp_mul_sub_23:
.text.triton_poi_fused__to_copy_arange_clamp_mul_sub_23:
[----:B------:R-:W0:Y:S02]  /*0000*/  LDC R1, c[0x0][0x28] ;  /* 0x00000a00ff017b82 */ /* 0x000e240000000800 */
[----:B------:R-:W1:Y:S01]  /*0010*/  S2R R0, SR_TID.X ;  /* 0x0000000000007919 */ /* 0x000e620000002100 */
[----:B------:R-:W2:Y:S01]  /*0020*/  S2R R5, SR_CTAID.X ;  /* 0x0000000000057919 */ /* 0x000ea20000002500 */
[----:B-1----:R-:W-:-:S05]  /*0030*/  IMAD.SHL.U32 R0, R0, 0x2, RZ ;  /* 0x0000000200007824 */ /* 0x002fca00078e00ff */
[----:B------:R-:W-:-:S05]  /*0040*/  LOP3.LUT R0, R0, 0x3e, RZ, 0xc0, !PT ;  /* 0x0000003e00007812 */ /* 0x000fca00078ec0ff */
[----:B--2---:R-:W-:-:S04]  /*0050*/  IMAD R5, R5, 0x40, R0 ;  /* 0x0000004005057824 */ /* 0x004fc800078e0200 */
[C---:B------:R-:W-:Y:S01]  /*0060*/  VIADD R0, R5.reuse, 0x1 ;  /* 0x0000000105007836 */ /* 0x040fe20000000000 */
[----:B------:R-:W-:Y:S02]  /*0070*/  I2FP.F32.S32 R2, R5 ;  /* 0x0000000500027245 */ /* 0x000fe40000201400 */
[----:B------:R-:W-:Y:S02]  /*0080*/  ISETP.GE.AND P0, PT, R5, 0x40, PT ;  /* 0x000000400500780c */ /* 0x000fe40003f06270 */
[----:B------:R-:W-:Y:S01]  /*0090*/  I2FP.F32.S32 R0, R0 ;  /* 0x0000000000007245 */ /* 0x000fe20000201400 */
[----:B------:R-:W-:-:S04]  /*00a0*/  FMUL R2, R2, 0.031746033579111099243 ;  /* 0x3d02082102027820 */ /* 0x000fc80000400000 */
[----:B------:R-:W-:Y:S01]  /*00b0*/  FMUL R0, R0, 0.031746033579111099243 ;  /* 0x3d02082100007820 */ /* 0x000fe20000400000 */
[----:B------:R-:W-:Y:S02]  /*00c0*/  FMNMX R4, RZ, R2, !PT ;  /* 0x00000002ff047209 */ /* 0x000fe40007800000 */
[----:B------:R-:W1:Y:S02]  /*00d0*/  LDC.64 R2, c[0x0][0x210] ;  /* 0x00008400ff027b82 */ /* 0x000e640000000a00 */
[----:B------:R-:W-:Y:S01]  /*00e0*/  FMNMX R0, RZ, R0, !PT ;  /* 0x00000000ff007209 */ /* 0x000fe20007800000 */
[----:B------:R-:W2:Y:S08]  /*00f0*/  F2I.TRUNC.NTZ R6, R4 ;  /* 0x0000000400067305 */ /* 0x000eb0000020f100 */
[----:B------:R-:W3:Y:S01]  /*0100*/  F2I.TRUNC.NTZ R7, R0 ;  /* 0x0000000000077305 */ /* 0x000ee2000020f100 */
[----:B--2---:R-:W-:-:S05]  /*0110*/  I2FP.F32.S32 R9, R6 ;  /* 0x0000000600097245 */ /* 0x004fca0000201400 */
[----:B------:R-:W-:Y:S01]  /*0120*/  FADD.SAT R6, R4, -R9 ;  /* 0x8000000904067221 */ /* 0x000fe20000002000 */
[----:B-1----:R-:W-:Y:S01]  /*0130*/  IMAD.WIDE R2, R5, 0x4, R2 ;  /* 0x0000000405027825 */ /* 0x002fe200078e0202 */
[----:B---3--:R-:W-:-:S05]  /*0140*/  I2FP.F32.S32 R7, R7 ;  /* 0x0000000700077245 */ /* 0x008fca0000201400 */
[----:B------:R-:W-:Y:S01]  /*0150*/  FADD.SAT R7, R0, -R7 ;  /* 0x8000000700077221 */ /* 0x000fe20000002000 */
[----:B------:R-:W-:Y:S06]  /*0160*/  @P0 EXIT ;  /* 0x000000000000094d */ /* 0x000fec0003800000 */
[----:B------:R-:W-:Y:S02]  /*0170*/  ULDC.64 UR4, c[0x0][0x208] ;  /* 0x0000820000047ab9 */ /* 0x000fe40000000a00 */
[----:B------:R-:W-:Y:S01]  /*0180*/  STG.E.64 desc[UR4][R2.64], R6 ;  /* 0x0000000602007986 */ /* 0x000fe2000c101b04 */
[----:B------:R-:W-:Y:S05]  /*0190*/  EXIT ;  /* 0x000000000000794d */ /* 0x000fea0003800000 */
.L_x_0:
[----:B------:R-:W-:-:S00]  /*01a0*/  BRA `(.L_x_0) ;  /* 0xfffffffc00fc7947 */ /* 0x000fc0000383ffff */
[----:B------:R-:W-:-:S00]  /*01b0*/  NOP ;  /* 0x0000000000007918 */ /* 0x000fc00000000000 */
        /* <DEDUP_REMOVED lines=12> */
.L_x_1:


//--------------------- .nv.constant0.triton_poi_fused__to_copy_arange_clamp_mul_sub_23 --------------------------
	.section	.nv.constant0.triton_poi_fused__to_copy_arange_clamp_mul_sub_23,"a",@progbits
	.sectionflags	@""
	.align	4
.nv.constant0.triton_poi_fused__to_copy_arange_clamp_mul_sub_23:
	.zero		540
